	.headerflags	@"EF_CUDA_TEXMODE_UNIFIED EF_CUDA_64BIT_ADDRESS EF_CUDA_ACCELERATORS EF_CUDA_SM90 EF_CUDA_VIRTUAL_SM(EF_CUDA_SM90)"
	.elftype	@"ET_EXEC"


//--------------------- .nv.info                  --------------------------
	.section	.nv.info,"",@"SHT_CUDA_INFO"
	.align	4


	//----- nvinfo : EIATTR_REGCOUNT
	.align		4
        /*0000*/ 	.byte	0x04, 0x2f
        /*0002*/ 	.short	(.L_1 - .L_0)
	.align		4
.L_0:
        /*0004*/ 	.word	index@(triton_poi_fused_convolution_leaky_relu_19)
        /*0008*/ 	.word	0x0000000e


	//----- nvinfo : EIATTR_MIN_STACK_SIZE
	.align		4
.L_1:
        /*000c*/ 	.byte	0x04, 0x12
        /*000e*/ 	.short	(.L_3 - .L_2)
	.align		4
.L_2:
        /*0010*/ 	.word	index@(triton_poi_fused_convolution_leaky_relu_19)
        /*0014*/ 	.word	0x00000000


	//----- nvinfo : EIATTR_FRAME_SIZE
	.align		4
.L_3:
        /*0018*/ 	.byte	0x04, 0x11
        /*001a*/ 	.short	(.L_5 - .L_4)
	.align		4
.L_4:
        /*001c*/ 	.word	index@(triton_poi_fused_convolution_leaky_relu_19)
        /*0020*/ 	.word	0x00000000


	//----- nvinfo : EIATTR_MIN_STACK_SIZE
	.align		4
.L_5:
        /*0024*/ 	.byte	0x04, 0x12
        /*0026*/ 	.short	(.L_7 - .L_6)
	.align		4
.L_6:
        /*0028*/ 	.word	index@(triton_poi_fused_convolution_leaky_relu_19)
        /*002c*/ 	.word	0x00000000
.L_7:


//--------------------- .nv.info.triton_poi_fused_convolution_leaky_relu_19 --------------------------
	.section	.nv.info.triton_poi_fused_convolution_leaky_relu_19,"",@"SHT_CUDA_INFO"
	.sectionflags	@""
	.align	4


	//----- nvinfo : EIATTR_CUDA_API_VERSION
	.align		4
        /*0000*/ 	.byte	0x04, 0x37
        /*0002*/ 	.short	(.L_9 - .L_8)
.L_8:
        /*0004*/ 	.word	0x0000007c


	//----- nvinfo : EIATTR_KPARAM_INFO
	.align		4
.L_9:
        /*0008*/ 	.byte	0x04, 0x17
        /*000a*/ 	.short	(.L_11 - .L_10)
.L_10:
        /*000c*/ 	.word	0x00000000
        /*0010*/ 	.short	0x0003
        /*0012*/ 	.short	0x0018
        /*0014*/ 	.byte	0x00, 0xf0, 0x11, 0x00


	//----- nvinfo : EIATTR_KPARAM_INFO
	.align		4
.L_11:
        /*0018*/ 	.byte	0x04, 0x17
        /*001a*/ 	.short	(.L_13 - .L_12)
.L_12:
        /*001c*/ 	.word	0x00000000
        /*0020*/ 	.short	0x0002
        /*0022*/ 	.short	0x0010
        /*0024*/ 	.byte	0x00, 0xf4, 0x21, 0x00


	//----- nvinfo : EIATTR_KPARAM_INFO
	.align		4
.L_13:
        /*0028*/ 	.byte	0x04, 0x17
        /*002a*/ 	.short	(.L_15 - .L_14)
.L_14:
        /*002c*/ 	.word	0x00000000
        /*0030*/ 	.short	0x0001
        /*0032*/ 	.short	0x0008
        /*0034*/ 	.byte	0x00, 0xf4, 0x21, 0x00


	//----- nvinfo : EIATTR_KPARAM_INFO
	.align		4
.L_15:
        /*0038*/ 	.byte	0x04, 0x17
        /*003a*/ 	.short	(.L_17 - .L_16)
.L_16:
        /*003c*/ 	.word	0x00000000
        /*0040*/ 	.short	0x0000
        /*0042*/ 	.short	0x0000
        /*0044*/ 	.byte	0x00, 0xf4, 0x21, 0x00


	//----- nvinfo : EIATTR_SPARSE_MMA_MASK
	.align		4
.L_17:
        /*0048*/ 	.byte	0x03, 0x50
        /*004a*/ 	.short	0x0000


	//----- nvinfo : EIATTR_MAXREG_COUNT
	.align		4
        /*004c*/ 	.byte	0x03, 0x1b
        /*004e*/ 	.short	0x00ff


	//----- nvinfo : EIATTR_EXIT_INSTR_OFFSETS
	.align		4
        /*0050*/ 	.byte	0x04, 0x1c
        /*0052*/ 	.short	(.L_19 - .L_18)


	//   ....[0]....
.L_18:
        /*0054*/ 	.word	0x00000180


	//----- nvinfo : EIATTR_REQNTID
	.align		4
.L_19:
        /*0058*/ 	.byte	0x04, 0x10
        /*005a*/ 	.short	(.L_21 - .L_20)
.L_20:
        /*005c*/ 	.word	0x00000080
        /*0060*/ 	.word	0x00000001
        /*0064*/ 	.word	0x00000001


	//----- nvinfo : EIATTR_CBANK_PARAM_SIZE
	.align		4
.L_21:
        /*0068*/ 	.byte	0x03, 0x19
        /*006a*/ 	.short	0x001c


	//----- nvinfo : EIATTR_PARAM_CBANK
	.align		4
        /*006c*/ 	.byte	0x04, 0x0a
        /*006e*/ 	.short	(.L_23 - .L_22)
	.align		4
.L_22:
        /*0070*/ 	.word	index@(.nv.constant0.triton_poi_fused_convolution_leaky_relu_19)
        /*0074*/ 	.short	0x0210
        /*0076*/ 	.short	0x001c


	//----- nvinfo : EIATTR_SW_WAR
	.align		4
.L_23:
        /*0078*/ 	.byte	0x04, 0x36
        /*007a*/ 	.short	(.L_25 - .L_24)
.L_24:
        /*007c*/ 	.word	0x00000008
.L_25:


//--------------------- .nv.callgraph             --------------------------
	.section	.nv.callgraph,"",@"SHT_CUDA_CALLGRAPH"
	.align	4
	.sectionentsize	8
	.align		4
        /*0000*/ 	.word	0x00000000
	.align		4
        /*0004*/ 	.word	0xffffffff
	.align		4
        /*0008*/ 	.word	0x00000000
	.align		4
        /*000c*/ 	.word	0xfffffffe
	.align		4
        /*0010*/ 	.word	0x00000000
	.align		4
        /*0014*/ 	.word	0xfffffffd
	.align		4
        /*0018*/ 	.word	0x00000000
	.align		4
        /*001c*/ 	.word	0xfffffffc


//--------------------- .text.triton_poi_fused_convolution_leaky_relu_19 --------------------------
	.section	.text.triton_poi_fused_convolution_leaky_relu_19,"ax",@progbits
	.align	128
        .global         triton_poi_fused_convolution_leaky_relu_19
        .type           triton_poi_fused_convolution_leaky_relu_19,@function
        .size           triton_poi_fused_convolution_leaky_relu_19,(.L_x_1 - triton_poi_fused_convolution_leaky_relu_19)
        .other          triton_poi_fused_convolution_leaky_relu_19,@"STO_CUDA_ENTRY STV_DEFAULT"
triton_poi_fused_convolution_leaky_relu_19:
.text.triton_poi_fused_convolution_leaky_relu_19:
[----:B------:R-:W-:Y:S01]  /*0000*/  LDC R1, c[0x0][0x28] ;  /* 0x00000a00ff017b82 */ /* 0x000fe20000000800 */
[----:B------:R-:W1:Y:S07]  /*0010*/  S2R R0, SR_TID.X ;  /* 0x0000000000007919 */ /* 0x000e6e0000002100 */
[----:B------:R-:W2:Y:S01]  /*0020*/  LDC.64 R4, c[0x0][0x218] ;  /* 0x00008600ff047b82 */ /* 0x000ea20000000a00 */
[----:B------:R-:W-:Y:S01]  /*0030*/  ULDC.64 UR4, c[0x0][0x208] ;  /* 0x0000820000047ab9 */ /* 0x000fe20000000a00 */
[----:B------:R-:W-:Y:S01]  /*0040*/  ULDC.64 UR6, c[0x0][0x220] ;  /* 0x0000880000067ab9 */ /* 0x000fe20000000a00 */
[----:B------:R-:W3:Y:S05]  /*0050*/  S2R R7, SR_CTAID.X ;  /* 0x0000000000077919 */ /* 0x000eea0000002500 */
[----:B------:R-:W4:Y:S01]  /*0060*/  LDC.64 R2, c[0x0][0x210] ;  /* 0x00008400ff027b82 */ /* 0x000f220000000a00 */
[----:B-1----:R-:W-:-:S02]  /*0070*/  LOP3.LUT R0, R0, 0x7f, RZ, 0xc0, !PT ;  /* 0x0000007f00007812 */ /* 0x002fc400078ec0ff */
[----:B---3--:R-:W-:-:S03]  /*0080*/  SHF.R.S32.HI R6, RZ, 0x18, R7 ;  /* 0x00000018ff067819 */ /* 0x008fc60000011407 */
[----:B------:R-:W-:Y:S01]  /*0090*/  IMAD R7, R7, 0x80, R0 ;  /* 0x0000008007077824 */ /* 0x000fe200078e0200 */
[----:B------:R-:W-:-:S03]  /*00a0*/  SGXT R0, R6, 0x1 ;  /* 0x000000010600781a */ /* 0x000fc60000000200 */
[----:B----4-:R-:W-:Y:S01]  /*00b0*/  IMAD.WIDE R2, R7, 0x4, R2 ;  /* 0x0000000407027825 */ /* 0x010fe200078e0202 */
[----:B------:R-:W-:-:S04]  /*00c0*/  LEA.HI R0, R0, R7, RZ, 0x9 ;  /* 0x0000000700007211 */ /* 0x000fc800078f48ff */
[----:B------:R-:W-:Y:S02]  /*00d0*/  SHF.R.S32.HI R9, RZ, 0x9, R0 ;  /* 0x00000009ff097819 */ /* 0x000fe40000011400 */
[----:B------:R-:W3:Y:S03]  /*00e0*/  LDG.E R0, desc[UR4][R2.64] ;  /* 0x0000000402007981 */ /* 0x000ee6000c1e1900 */
[----:B--2---:R-:W-:-:S06]  /*00f0*/  IMAD.WIDE R4, R9, 0x4, R4 ;  /* 0x0000000409047825 */ /* 0x004fcc00078e0204 */
[----:B------:R-:W3:Y:S01]  /*0100*/  LDG.E.EL R5, desc[UR4][R4.64] ;  /* 0x0000000404057981 */ /* 0x000ee2000c2e1900 */
[----:B------:R-:W-:-:S04]  /*0110*/  IADD3 R6, P1, R7, UR6, RZ ;  /* 0x0000000607067c10 */ /* 0x000fc8000ff3e0ff */
[----:B------:R-:W-:Y:S02]  /*0120*/  LEA.HI.X.SX32 R7, R7, UR7, 0x1, P1 ;  /* 0x0000000707077c11 */ /* 0x000fe400088f0eff */
[C---:B---3--:R-:W-:Y:S01]  /*0130*/  FSETP.GT.AND P0, PT, R0.reuse, -R5, PT ;  /* 0x800000050000720b */ /* 0x048fe20003f04000 */
[----:B------:R-:W-:-:S03]  /*0140*/  FADD R9, R0, R5 ;  /* 0x0000000500097221 */ /* 0x000fc60000000000 */
[----:B------:R-:W-:Y:S02]  /*0150*/  SEL R11, RZ, 0x1, !P0 ;  /* 0x00000001ff0b7807 */ /* 0x000fe40004000000 */
[----:B------:R-:W-:Y:S04]  /*0160*/  STG.E desc[UR4][R2.64], R9 ;  /* 0x0000000902007986 */ /* 0x000fe8000c101904 */
[----:B------:R-:W-:Y:S01]  /*0170*/  STG.E.U8 desc[UR4][R6.64], R11 ;  /* 0x0000000b06007986 */ /* 0x000fe2000c101104 */
[----:B------:R-:W-:Y:S05]  /*0180*/  EXIT ;  /* 0x000000000000794d */ /* 0x000fea0003800000 */
.L_x_0:
[----:B------:R-:W-:-:S00]  /*0190*/  BRA `(.L_x_0) ;  /* 0xfffffffc00fc7947 */ /* 0x000fc0000383ffff */
[----:B------:R-:W-:-:S00]  /*01a0*/  NOP ;  /* 0x0000000000007918 */ /* 0x000fc00000000000 */
        /* <DEDUP_REMOVED lines=13> */
.L_x_1:


//--------------------- .nv.constant0.triton_poi_fused_convolution_leaky_relu_19 --------------------------
	.section	.nv.constant0.triton_poi_fused_convolution_leaky_relu_19,"a",@progbits
	.sectionflags	@""
	.align	4
.nv.constant0.triton_poi_fused_convolution_leaky_relu_19:
	.zero		556
